	.headerflags	@"EF_CUDA_TEXMODE_UNIFIED EF_CUDA_64BIT_ADDRESS EF_CUDA_ACCELERATORS EF_CUDA_SM90 EF_CUDA_VIRTUAL_SM(EF_CUDA_SM90)"
	.elftype	@"ET_EXEC"


//--------------------- .nv.info                  --------------------------
	.section	.nv.info,"",@"SHT_CUDA_INFO"
	.align	4


	//----- nvinfo : EIATTR_REGCOUNT
	.align		4
        /*0000*/ 	.byte	0x04, 0x2f
        /*0002*/ 	.short	(.L_1 - .L_0)
	.align		4
.L_0:
        /*0004*/ 	.word	index@(triton_poi_fused_convolution_8)
        /*0008*/ 	.word	0x0000000e


	//----- nvinfo : EIATTR_MIN_STACK_SIZE
	.align		4
.L_1:
        /*000c*/ 	.byte	0x04, 0x12
        /*000e*/ 	.short	(.L_3 - .L_2)
	.align		4
.L_2:
        /*0010*/ 	.word	index@(triton_poi_fused_convolution_8)
        /*0014*/ 	.word	0x00000000


	//----- nvinfo : EIATTR_FRAME_SIZE
	.align		4
.L_3:
        /*0018*/ 	.byte	0x04, 0x11
        /*001a*/ 	.short	(.L_5 - .L_4)
	.align		4
.L_4:
        /*001c*/ 	.word	index@(triton_poi_fused_convolution_8)
        /*0020*/ 	.word	0x00000000


	//----- nvinfo : EIATTR_MIN_STACK_SIZE
	.align		4
.L_5:
        /*0024*/ 	.byte	0x04, 0x12
        /*0026*/ 	.short	(.L_7 - .L_6)
	.align		4
.L_6:
        /*0028*/ 	.word	index@(triton_poi_fused_convolution_8)
        /*002c*/ 	.word	0x00000000
.L_7:


//--------------------- .nv.info.triton_poi_fused_convolution_8 --------------------------
	.section	.nv.info.triton_poi_fused_convolution_8,"",@"SHT_CUDA_INFO"
	.sectionflags	@""
	.align	4


	//----- nvinfo : EIATTR_CUDA_API_VERSION
	.align		4
        /*0000*/ 	.byte	0x04, 0x37
        /*0002*/ 	.short	(.L_9 - .L_8)
.L_8:
        /*0004*/ 	.word	0x0000007c


	//----- nvinfo : EIATTR_KPARAM_INFO
	.align		4
.L_9:
        /*0008*/ 	.byte	0x04, 0x17
        /*000a*/ 	.short	(.L_11 - .L_10)
.L_10:
        /*000c*/ 	.word	0x00000000
        /*0010*/ 	.short	0x0002
        /*0012*/ 	.short	0x0010
        /*0014*/ 	.byte	0x00, 0xf0, 0x11, 0x00


	//----- nvinfo : EIATTR_KPARAM_INFO
	.align		4
.L_11:
        /*0018*/ 	.byte	0x04, 0x17
        /*001a*/ 	.short	(.L_13 - .L_12)
.L_12:
        /*001c*/ 	.word	0x00000000
        /*0020*/ 	.short	0x0001
        /*0022*/ 	.short	0x0008
        /*0024*/ 	.byte	0x00, 0xf4, 0x21, 0x00


	//----- nvinfo : EIATTR_KPARAM_INFO
	.align		4
.L_13:
        /*0028*/ 	.byte	0x04, 0x17
        /*002a*/ 	.short	(.L_15 - .L_14)
.L_14:
        /*002c*/ 	.word	0x00000000
        /*0030*/ 	.short	0x0000
        /*0032*/ 	.short	0x0000
        /*0034*/ 	.byte	0x00, 0xf4, 0x21, 0x00


	//----- nvinfo : EIATTR_SPARSE_MMA_MASK
	.align		4
.L_15:
        /*0038*/ 	.byte	0x03, 0x50
        /*003a*/ 	.short	0x0000


	//----- nvinfo : EIATTR_MAXREG_COUNT
	.align		4
        /*003c*/ 	.byte	0x03, 0x1b
        /*003e*/ 	.short	0x00ff


	//----- nvinfo : EIATTR_EXIT_INSTR_OFFSETS
	.align		4
        /*0040*/ 	.byte	0x04, 0x1c
        /*0042*/ 	.short	(.L_17 - .L_16)


	//   ....[0]....
.L_16:
        /*0044*/ 	.word	0x00000190


	//----- nvinfo : EIATTR_REQNTID
	.align		4
.L_17:
        /*0048*/ 	.byte	0x04, 0x10
        /*004a*/ 	.short	(.L_19 - .L_18)
.L_18:
        /*004c*/ 	.word	0x00000080
        /*0050*/ 	.word	0x00000001
        /*0054*/ 	.word	0x00000001


	//----- nvinfo : EIATTR_CBANK_PARAM_SIZE
	.align		4
.L_19:
        /*0058*/ 	.byte	0x03, 0x19
        /*005a*/ 	.short	0x0014


	//----- nvinfo : EIATTR_PARAM_CBANK
	.align		4
        /*005c*/ 	.byte	0x04, 0x0a
        /*005e*/ 	.short	(.L_21 - .L_20)
	.align		4
.L_20:
        /*0060*/ 	.word	index@(.nv.constant0.triton_poi_fused_convolution_8)
        /*0064*/ 	.short	0x0210
        /*0066*/ 	.short	0x0014


	//----- nvinfo : EIATTR_SW_WAR
	.align		4
.L_21:
        /*0068*/ 	.byte	0x04, 0x36
        /*006a*/ 	.short	(.L_23 - .L_22)
.L_22:
        /*006c*/ 	.word	0x00000008
.L_23:


//--------------------- .nv.callgraph             --------------------------
	.section	.nv.callgraph,"",@"SHT_CUDA_CALLGRAPH"
	.align	4
	.sectionentsize	8
	.align		4
        /*0000*/ 	.word	0x00000000
	.align		4
        /*0004*/ 	.word	0xffffffff
	.align		4
        /*0008*/ 	.word	0x00000000
	.align		4
        /*000c*/ 	.word	0xfffffffe
	.align		4
        /*0010*/ 	.word	0x00000000
	.align		4
        /*0014*/ 	.word	0xfffffffd
	.align		4
        /*0018*/ 	.word	0x00000000
	.align		4
        /*001c*/ 	.word	0xfffffffc


//--------------------- .text.triton_poi_fused_convolution_8 --------------------------
	.section	.text.triton_poi_fused_convolution_8,"ax",@progbits
	.align	128
        .global         triton_poi_fused_convolution_8
        .type           triton_poi_fused_convolution_8,@function
        .size           triton_poi_fused_convolution_8,(.L_x_1 - triton_poi_fused_convolution_8)
        .other          triton_poi_fused_convolution_8,@"STO_CUDA_ENTRY STV_DEFAULT"
triton_poi_fused_convolution_8:
.text.triton_poi_fused_convolution_8:
[----:B------:R-:W-:Y:S01]  /*0000*/  LDC R1, c[0x0][0x28] ;  /* 0x00000a00ff017b82 */ /* 0x000fe20000000800 */
[----:B------:R-:W1:Y:S07]  /*0010*/  S2R R0, SR_TID.X ;  /* 0x0000000000007919 */ /* 0x000e6e0000002100 */
[----:B------:R-:W2:Y:S01]  /*0020*/  LDC.64 R4, c[0x0][0x218] ;  /* 0x00008600ff047b82 */ /* 0x000ea20000000a00 */
[----:B------:R-:W-:Y:S01]  /*0030*/  ULDC.64 UR4, c[0x0][0x208] ;  /* 0x0000820000047ab9 */ /* 0x000fe20000000a00 */
[----:B------:R-:W3:Y:S06]  /*0040*/  S2R R7, SR_CTAID.X ;  /* 0x0000000000077919 */ /* 0x000eec0000002500 */
[----:B------:R-:W4:Y:S01]  /*0050*/  LDC.64 R2, c[0x0][0x210] ;  /* 0x00008400ff027b82 */ /* 0x000f220000000a00 */
[----:B-1----:R-:W-:Y:S01]  /*0060*/  IMAD.SHL.U32 R0, R0, 0x4, RZ ;  /* 0x0000000400007824 */ /* 0x002fe200078e00ff */
[----:B---3--:R-:W-:-:S04]  /*0070*/  SHF.R.S32.HI R6, RZ, 0x16, R7 ;  /* 0x00000016ff067819 */ /* 0x008fc80000011407 */
[----:B------:R-:W-:Y:S02]  /*0080*/  LOP3.LUT R0, R0, 0x1fc, RZ, 0xc0, !PT ;  /* 0x000001fc00007812 */ /* 0x000fe400078ec0ff */
[----:B------:R-:W-:Y:S02]  /*0090*/  SGXT R6, R6, 0x1 ;  /* 0x000000010606781a */ /* 0x000fe40000000200 */
[----:B------:R-:W-:-:S04]  /*00a0*/  LEA R7, R7, R0, 0x9 ;  /* 0x0000000007077211 */ /* 0x000fc800078e48ff */
[----:B------:R-:W-:Y:S01]  /*00b0*/  LEA.HI R6, R6, R7, RZ, 0xc ;  /* 0x0000000706067211 */ /* 0x000fe200078f60ff */
[----:B----4-:R-:W-:-:S03]  /*00c0*/  IMAD.WIDE R2, R7, 0x4, R2 ;  /* 0x0000000407027825 */ /* 0x010fc600078e0202 */
[----:B------:R-:W-:-:S04]  /*00d0*/  SHF.R.S32.HI R6, RZ, 0xc, R6 ;  /* 0x0000000cff067819 */ /* 0x000fc80000011406 */
[----:B------:R-:W-:-:S04]  /*00e0*/  LEA.HI R0, R6, R6, RZ, 0x2 ;  /* 0x0000000606007211 */ /* 0x000fc800078f10ff */
[----:B------:R-:W-:-:S05]  /*00f0*/  LOP3.LUT R9, R0, 0xfffffffc, RZ, 0xc0, !PT ;  /* 0xfffffffc00097812 */ /* 0x000fca00078ec0ff */
[----:B------:R-:W-:-:S04]  /*0100*/  IMAD.IADD R9, R6, 0x1, -R9 ;  /* 0x0000000106097824 */ /* 0x000fc800078e0a09 */
[----:B--2---:R-:W-:Y:S02]  /*0110*/  IMAD.WIDE R4, R9, 0x4, R4 ;  /* 0x0000000409047825 */ /* 0x004fe400078e0204 */
[----:B------:R-:W2:Y:S04]  /*0120*/  LDG.E.128 R8, desc[UR4][R2.64] ;  /* 0x0000000402087981 */ /* 0x000ea8000c1e1d00 */
[----:B------:R-:W2:Y:S02]  /*0130*/  LDG.E.EL R4, desc[UR4][R4.64] ;  /* 0x0000000404047981 */ /* 0x000ea4000c2e1900 */
[--C-:B--2---:R-:W-:Y:S01]  /*0140*/  FADD R8, R8, R4.reuse ;  /* 0x0000000408087221 */ /* 0x104fe20000000000 */
[--C-:B------:R-:W-:Y:S01]  /*0150*/  FADD R9, R9, R4.reuse ;  /* 0x0000000409097221 */ /* 0x100fe20000000000 */
[--C-:B------:R-:W-:Y:S01]  /*0160*/  FADD R10, R10, R4.reuse ;  /* 0x000000040a0a7221 */ /* 0x100fe20000000000 */
[----:B------:R-:W-:-:S05]  /*0170*/  FADD R11, R11, R4 ;  /* 0x000000040b0b7221 */ /* 0x000fca0000000000 */
[----:B------:R-:W-:Y:S01]  /*0180*/  STG.E.128 desc[UR4][R2.64], R8 ;  /* 0x0000000802007986 */ /* 0x000fe2000c101d04 */
[----:B------:R-:W-:Y:S05]  /*0190*/  EXIT ;  /* 0x000000000000794d */ /* 0x000fea0003800000 */
.L_x_0:
[----:B------:R-:W-:-:S00]  /*01a0*/  BRA `(.L_x_0) ;  /* 0xfffffffc00fc7947 */ /* 0x000fc0000383ffff */
[----:B------:R-:W-:-:S00]  /*01b0*/  NOP ;  /* 0x0000000000007918 */ /* 0x000fc00000000000 */
        /* <DEDUP_REMOVED lines=12> */
.L_x_1:


//--------------------- .nv.constant0.triton_poi_fused_convolution_8 --------------------------
	.section	.nv.constant0.triton_poi_fused_convolution_8,"a",@progbits
	.sectionflags	@""
	.align	4
.nv.constant0.triton_poi_fused_convolution_8:
	.zero		548
